	.headerflags	@"EF_CUDA_TEXMODE_UNIFIED EF_CUDA_64BIT_ADDRESS EF_CUDA_ACCELERATORS EF_CUDA_SM90 EF_CUDA_VIRTUAL_SM(EF_CUDA_SM90)"
	.elftype	@"ET_EXEC"


//--------------------- .nv.info                  --------------------------
	.section	.nv.info,"",@"SHT_CUDA_INFO"
	.align	4


	//----- nvinfo : EIATTR_REGCOUNT
	.align		4
        /*0000*/ 	.byte	0x04, 0x2f
        /*0002*/ 	.short	(.L_1 - .L_0)
	.align		4
.L_0:
        /*0004*/ 	.word	index@(triton_poi_fused_clone_5)
        /*0008*/ 	.word	0x0000000e


	//----- nvinfo : EIATTR_MIN_STACK_SIZE
	.align		4
.L_1:
        /*000c*/ 	.byte	0x04, 0x12
        /*000e*/ 	.short	(.L_3 - .L_2)
	.align		4
.L_2:
        /*0010*/ 	.word	index@(triton_poi_fused_clone_5)
        /*0014*/ 	.word	0x00000000


	//----- nvinfo : EIATTR_FRAME_SIZE
	.align		4
.L_3:
        /*0018*/ 	.byte	0x04, 0x11
        /*001a*/ 	.short	(.L_5 - .L_4)
	.align		4
.L_4:
        /*001c*/ 	.word	index@(triton_poi_fused_clone_5)
        /*0020*/ 	.word	0x00000000


	//----- nvinfo : EIATTR_MIN_STACK_SIZE
	.align		4
.L_5:
        /*0024*/ 	.byte	0x04, 0x12
        /*0026*/ 	.short	(.L_7 - .L_6)
	.align		4
.L_6:
        /*0028*/ 	.word	index@(triton_poi_fused_clone_5)
        /*002c*/ 	.word	0x00000000
.L_7:


//--------------------- .nv.info.triton_poi_fused_clone_5 --------------------------
	.section	.nv.info.triton_poi_fused_clone_5,"",@"SHT_CUDA_INFO"
	.sectionflags	@""
	.align	4


	//----- nvinfo : EIATTR_CUDA_API_VERSION
	.align		4
        /*0000*/ 	.byte	0x04, 0x37
        /*0002*/ 	.short	(.L_9 - .L_8)
.L_8:
        /*0004*/ 	.word	0x0000007c


	//----- nvinfo : EIATTR_KPARAM_INFO
	.align		4
.L_9:
        /*0008*/ 	.byte	0x04, 0x17
        /*000a*/ 	.short	(.L_11 - .L_10)
.L_10:
        /*000c*/ 	.word	0x00000000
        /*0010*/ 	.short	0x0002
        /*0012*/ 	.short	0x0010
        /*0014*/ 	.byte	0x00, 0xf0, 0x11, 0x00


	//----- nvinfo : EIATTR_KPARAM_INFO
	.align		4
.L_11:
        /*0018*/ 	.byte	0x04, 0x17
        /*001a*/ 	.short	(.L_13 - .L_12)
.L_12:
        /*001c*/ 	.word	0x00000000
        /*0020*/ 	.short	0x0001
        /*0022*/ 	.short	0x0008
        /*0024*/ 	.byte	0x00, 0xf4, 0x21, 0x00


	//----- nvinfo : EIATTR_KPARAM_INFO
	.align		4
.L_13:
        /*0028*/ 	.byte	0x04, 0x17
        /*002a*/ 	.short	(.L_15 - .L_14)
.L_14:
        /*002c*/ 	.word	0x00000000
        /*0030*/ 	.short	0x0000
        /*0032*/ 	.short	0x0000
        /*0034*/ 	.byte	0x00, 0xf4, 0x21, 0x00


	//----- nvinfo : EIATTR_SPARSE_MMA_MASK
	.align		4
.L_15:
        /*0038*/ 	.byte	0x03, 0x50
        /*003a*/ 	.short	0x0000


	//----- nvinfo : EIATTR_MAXREG_COUNT
	.align		4
        /*003c*/ 	.byte	0x03, 0x1b
        /*003e*/ 	.short	0x00ff


	//----- nvinfo : EIATTR_EXIT_INSTR_OFFSETS
	.align		4
        /*0040*/ 	.byte	0x04, 0x1c
        /*0042*/ 	.short	(.L_17 - .L_16)


	//   ....[0]....
.L_16:
        /*0044*/ 	.word	0x00000250


	//   ....[1]....
        /*0048*/ 	.word	0x00000270


	//----- nvinfo : EIATTR_REQNTID
	.align		4
.L_17:
        /*004c*/ 	.byte	0x04, 0x10
        /*004e*/ 	.short	(.L_19 - .L_18)
.L_18:
        /*0050*/ 	.word	0x00000080
        /*0054*/ 	.word	0x00000001
        /*0058*/ 	.word	0x00000001


	//----- nvinfo : EIATTR_CRS_STACK_SIZE
	.align		4
.L_19:
        /*005c*/ 	.byte	0x04, 0x1e
        /*005e*/ 	.short	(.L_21 - .L_20)
.L_20:
        /*0060*/ 	.word	0x00000000


	//----- nvinfo : EIATTR_CBANK_PARAM_SIZE
	.align		4
.L_21:
        /*0064*/ 	.byte	0x03, 0x19
        /*0066*/ 	.short	0x0014


	//----- nvinfo : EIATTR_PARAM_CBANK
	.align		4
        /*0068*/ 	.byte	0x04, 0x0a
        /*006a*/ 	.short	(.L_23 - .L_22)
	.align		4
.L_22:
        /*006c*/ 	.word	index@(.nv.constant0.triton_poi_fused_clone_5)
        /*0070*/ 	.short	0x0210
        /*0072*/ 	.short	0x0014


	//----- nvinfo : EIATTR_SW_WAR
	.align		4
.L_23:
        /*0074*/ 	.byte	0x04, 0x36
        /*0076*/ 	.short	(.L_25 - .L_24)
.L_24:
        /*0078*/ 	.word	0x00000008
.L_25:


//--------------------- .nv.callgraph             --------------------------
	.section	.nv.callgraph,"",@"SHT_CUDA_CALLGRAPH"
	.align	4
	.sectionentsize	8
	.align		4
        /*0000*/ 	.word	0x00000000
	.align		4
        /*0004*/ 	.word	0xffffffff
	.align		4
        /*0008*/ 	.word	0x00000000
	.align		4
        /*000c*/ 	.word	0xfffffffe
	.align		4
        /*0010*/ 	.word	0x00000000
	.align		4
        /*0014*/ 	.word	0xfffffffd
	.align		4
        /*0018*/ 	.word	0x00000000
	.align		4
        /*001c*/ 	.word	0xfffffffc


//--------------------- .text.triton_poi_fused_clone_5 --------------------------
	.section	.text.triton_poi_fused_clone_5,"ax",@progbits
	.align	128
        .global         triton_poi_fused_clone_5
        .type           triton_poi_fused_clone_5,@function
        .size           triton_poi_fused_clone_5,(.L_x_3 - triton_poi_fused_clone_5)
        .other          triton_poi_fused_clone_5,@"STO_CUDA_ENTRY STV_DEFAULT"
triton_poi_fused_clone_5:
.text.triton_poi_fused_clone_5:
[----:B------:R-:W0:Y:S02]  /*0000*/  LDC R1, c[0x0][0x28] ;  /* 0x00000a00ff017b82 */ /* 0x000e240000000800 */
[----:B------:R-:W1:Y:S01]  /*0010*/  S2R R0, SR_TID.X ;  /* 0x0000000000007919 */ /* 0x000e620000002100 */
[----:B------:R-:W-:Y:S01]  /*0020*/  ULDC.64 UR4, c[0x0][0x208] ;  /* 0x0000820000047ab9 */ /* 0x000fe20000000a00 */
[----:B------:R-:W-:Y:S01]  /*0030*/  BSSY B0, `(.L_x_0) ;  /* 0x0000021000007945 */ /* 0x000fe20003800000 */
[----:B------:R-:W2:Y:S01]  /*0040*/  S2R R7, SR_CTAID.X ;  /* 0x0000000000077919 */ /* 0x000ea20000002500 */
[----:B-1----:R-:W-:Y:S02]  /*0050*/  LOP3.LUT R0, R0, 0x7f, RZ, 0xc0, !PT ;  /* 0x0000007f00007812 */ /* 0x002fe400078ec0ff */
[----:B--2---:R-:W-:-:S03]  /*0060*/  SHF.R.S32.HI R2, RZ, 0x18, R7 ;  /* 0x00000018ff027819 */ /* 0x004fc60000011407 */
[----:B------:R-:W-:Y:S01]  /*0070*/  IMAD R7, R7, 0x80, R0 ;  /* 0x0000008007077824 */ /* 0x000fe200078e0200 */
[----:B------:R-:W-:-:S03]  /*0080*/  SGXT R0, R2, 0x1 ;  /* 0x000000010200781a */ /* 0x000fc60000000200 */
[C---:B------:R-:W-:Y:S01]  /*0090*/  IMAD.HI R2, R7.reuse, 0x2aaaaaab, RZ ;  /* 0x2aaaaaab07027827 */ /* 0x040fe200078e02ff */
[----:B------:R-:W-:Y:S02]  /*00a0*/  ISETP.GE.AND P0, PT, R7, 0x1800, PT ;  /* 0x000018000700780c */ /* 0x000fe40003f06270 */
[CC--:B------:R-:W-:Y:S02]  /*00b0*/  LEA.HI R3, R0.reuse, R7.reuse, RZ, 0x8 ;  /* 0x0000000700037211 */ /* 0x0c0fe400078f40ff */
[----:B------:R-:W-:Y:S02]  /*00c0*/  LEA.HI R0, R0, R7, RZ, 0x6 ;  /* 0x0000000700007211 */ /* 0x000fe400078f30ff */
[----:B------:R-:W-:Y:S02]  /*00d0*/  SHF.R.S32.HI R6, RZ, 0x8, R3 ;  /* 0x00000008ff067819 */ /* 0x000fe40000011403 */
[----:B------:R-:W-:Y:S02]  /*00e0*/  LOP3.LUT R4, R0, 0xffffffc0, RZ, 0xc0, !PT ;  /* 0xffffffc000047812 */ /* 0x000fe400078ec0ff */
[----:B------:R-:W-:Y:S01]  /*00f0*/  SHF.R.U32.HI R3, RZ, 0x1f, R2 ;  /* 0x0000001fff037819 */ /* 0x000fe20000011602 */
[----:B------:R-:W-:Y:S01]  /*0100*/  IMAD.HI R5, R6, 0x2aaaaaab, RZ ;  /* 0x2aaaaaab06057827 */ /* 0x000fe200078e02ff */
[----:B------:R-:W-:-:S02]  /*0110*/  SHF.R.S32.HI R8, RZ, 0x6, R0 ;  /* 0x00000006ff087819 */ /* 0x000fc40000011400 */
[----:B------:R-:W-:Y:S01]  /*0120*/  LEA.HI.SX32 R9, R2, R3, 0x18 ;  /* 0x0000000302097211 */ /* 0x000fe200078fc2ff */
[----:B------:R-:W-:Y:S01]  /*0130*/  IMAD.IADD R0, R7, 0x1, -R4 ;  /* 0x0000000107007824 */ /* 0x000fe200078e0a04 */
[----:B------:R-:W-:Y:S01]  /*0140*/  LEA.HI R11, R5, R5, RZ, 0x1 ;  /* 0x00000005050b7211 */ /* 0x000fe200078f08ff */
[----:B------:R-:W1:Y:S01]  /*0150*/  LDC.64 R2, c[0x0][0x210] ;  /* 0x00008400ff027b82 */ /* 0x000e620000000a00 */
[----:B------:R-:W-:Y:S01]  /*0160*/  LEA.HI R10, R8, R8, RZ, 0x2 ;  /* 0x00000008080a7211 */ /* 0x000fe200078f10ff */
[----:B------:R-:W-:Y:S02]  /*0170*/  IMAD R0, R9, 0x1200, R0 ;  /* 0x0000120009007824 */ /* 0x000fe400078e0200 */
[----:B------:R-:W-:Y:S01]  /*0180*/  IMAD R11, R11, -0x6, R6 ;  /* 0xfffffffa0b0b7824 */ /* 0x000fe200078e0206 */
[----:B------:R-:W-:-:S03]  /*0190*/  LOP3.LUT R9, R10, 0x1fffffc, RZ, 0xc0, !PT ;  /* 0x01fffffc0a097812 */ /* 0x000fc600078ec0ff */
[----:B------:R-:W2:Y:S01]  /*01a0*/  LDC.64 R4, c[0x0][0x218] ;  /* 0x00008600ff047b82 */ /* 0x000ea20000000a00 */
[----:B------:R-:W-:Y:S02]  /*01b0*/  IMAD R0, R11, 0x40, R0 ;  /* 0x000000400b007824 */ /* 0x000fe400078e0200 */
[----:B------:R-:W-:-:S04]  /*01c0*/  IMAD.IADD R9, R8, 0x1, -R9 ;  /* 0x0000000108097824 */ /* 0x000fc800078e0a09 */
[----:B------:R-:W-:-:S04]  /*01d0*/  IMAD R0, R9, 0x480, R0 ;  /* 0x0000048009007824 */ /* 0x000fc800078e0200 */
[----:B------:R-:W-:-:S04]  /*01e0*/  VIADD R9, R0, 0x300 ;  /* 0x0000030000097836 */ /* 0x000fc80000000000 */
[----:B-1----:R-:W-:-:S04]  /*01f0*/  IMAD.WIDE R2, R9, 0x4, R2 ;  /* 0x0000000409027825 */ /* 0x002fc800078e0202 */
[----:B--2---:R-:W-:-:S04]  /*0200*/  IMAD.WIDE R4, R7, 0x4, R4 ;  /* 0x0000000407047825 */ /* 0x004fc800078e0204 */
[----:B------:R-:W-:Y:S01]  /*0210*/  IMAD.MOV.U32 R7, RZ, RZ, RZ ;  /* 0x000000ffff077224 */ /* 0x000fe200078e00ff */
[----:B------:R-:W-:Y:S06]  /*0220*/  @P0 BRA `(.L_x_1) ;  /* 0x0000000000040947 */ /* 0x000fec0003800000 */
[----:B------:R1:W5:Y:S02]  /*0230*/  LDG.E R7, desc[UR4][R2.64] ;  /* 0x0000000402077981 */ /* 0x000364000c1e1900 */
.L_x_1:
[----:B------:R-:W-:Y:S05]  /*0240*/  BSYNC B0 ;  /* 0x0000000000007941 */ /* 0x000fea0003800000 */
.L_x_0:
[----:B------:R-:W-:Y:S05]  /*0250*/  @P0 EXIT ;  /* 0x000000000000094d */ /* 0x000fea0003800000 */
[----:B-----5:R-:W-:Y:S01]  /*0260*/  STG.E desc[UR4][R4.64], R7 ;  /* 0x0000000704007986 */ /* 0x020fe2000c101904 */
[----:B------:R-:W-:Y:S05]  /*0270*/  EXIT ;  /* 0x000000000000794d */ /* 0x000fea0003800000 */
.L_x_2:
[----:B------:R-:W-:-:S00]  /*0280*/  BRA `(.L_x_2) ;  /* 0xfffffffc00fc7947 */ /* 0x000fc0000383ffff */
[----:B------:R-:W-:-:S00]  /*0290*/  NOP ;  /* 0x0000000000007918 */ /* 0x000fc00000000000 */
        /* <DEDUP_REMOVED lines=14> */
.L_x_3:


//--------------------- .nv.constant0.triton_poi_fused_clone_5 --------------------------
	.section	.nv.constant0.triton_poi_fused_clone_5,"a",@progbits
	.sectionflags	@""
	.align	4
.nv.constant0.triton_poi_fused_clone_5:
	.zero		548
